//
// Generated by NVIDIA NVVM Compiler
//
// Compiler Build ID: CL-36424714
// Cuda compilation tools, release 13.0, V13.0.88
// Based on NVVM 20.0.0
//

.version 9.0
.target sm_100
.address_size 64

	// .globl	_Z19matrixVectorMKernelPfS_S_

.visible .entry _Z19matrixVectorMKernelPfS_S_(
	.param .u64 .ptr .align 1 _Z19matrixVectorMKernelPfS_S__param_0,
	.param .u64 .ptr .align 1 _Z19matrixVectorMKernelPfS_S__param_1,
	.param .u64 .ptr .align 1 _Z19matrixVectorMKernelPfS_S__param_2
)
{
	.reg .b32 	%r<4>;
	.reg .b32 	%f<97>;
	.reg .b64 	%rd<11>;

	ld.param.u64 	%rd1, [_Z19matrixVectorMKernelPfS_S__param_0];
	ld.param.u64 	%rd2, [_Z19matrixVectorMKernelPfS_S__param_1];
	ld.param.u64 	%rd3, [_Z19matrixVectorMKernelPfS_S__param_2];
	cvta.to.global.u64 	%rd4, %rd3;
	mov.u32 	%r1, %tid.x;
	mul.wide.u32 	%rd5, %r1, 4;
	add.s64 	%rd6, %rd4, %rd5;
	mov.b32 	%r2, 0;
	st.global.u32 	[%rd6], %r2;
	shl.b32 	%r3, %r1, 5;
	cvta.to.global.u64 	%rd7, %rd1;
	cvta.to.global.u64 	%rd8, %rd2;
	mul.wide.u32 	%rd9, %r3, 4;
	add.s64 	%rd10, %rd7, %rd9;
	ld.global.f32 	%f1, [%rd10];
	ld.global.f32 	%f2, [%rd8];
	fma.rn.f32 	%f3, %f1, %f2, 0f00000000;
	st.global.f32 	[%rd6], %f3;
	ld.global.f32 	%f4, [%rd10+4];
	ld.global.f32 	%f5, [%rd8+4];
	fma.rn.f32 	%f6, %f4, %f5, %f3;
	st.global.f32 	[%rd6], %f6;
	ld.global.f32 	%f7, [%rd10+8];
	ld.global.f32 	%f8, [%rd8+8];
	fma.rn.f32 	%f9, %f7, %f8, %f6;
	st.global.f32 	[%rd6], %f9;
	ld.global.f32 	%f10, [%rd10+12];
	ld.global.f32 	%f11, [%rd8+12];
	fma.rn.f32 	%f12, %f10, %f11, %f9;
	st.global.f32 	[%rd6], %f12;
	ld.global.f32 	%f13, [%rd10+16];
	ld.global.f32 	%f14, [%rd8+16];
	fma.rn.f32 	%f15, %f13, %f14, %f12;
	st.global.f32 	[%rd6], %f15;
	ld.global.f32 	%f16, [%rd10+20];
	ld.global.f32 	%f17, [%rd8+20];
	fma.rn.f32 	%f18, %f16, %f17, %f15;
	st.global.f32 	[%rd6], %f18;
	ld.global.f32 	%f19, [%rd10+24];
	ld.global.f32 	%f20, [%rd8+24];
	fma.rn.f32 	%f21, %f19, %f20, %f18;
	st.global.f32 	[%rd6], %f21;
	ld.global.f32 	%f22, [%rd10+28];
	ld.global.f32 	%f23, [%rd8+28];
	fma.rn.f32 	%f24, %f22, %f23, %f21;
	st.global.f32 	[%rd6], %f24;
	ld.global.f32 	%f25, [%rd10+32];
	ld.global.f32 	%f26, [%rd8+32];
	fma.rn.f32 	%f27, %f25, %f26, %f24;
	st.global.f32 	[%rd6], %f27;
	ld.global.f32 	%f28, [%rd10+36];
	ld.global.f32 	%f29, [%rd8+36];
	fma.rn.f32 	%f30, %f28, %f29, %f27;
	st.global.f32 	[%rd6], %f30;
	ld.global.f32 	%f31, [%rd10+40];
	ld.global.f32 	%f32, [%rd8+40];
	fma.rn.f32 	%f33, %f31, %f32, %f30;
	st.global.f32 	[%rd6], %f33;
	ld.global.f32 	%f34, [%rd10+44];
	ld.global.f32 	%f35, [%rd8+44];
	fma.rn.f32 	%f36, %f34, %f35, %f33;
	st.global.f32 	[%rd6], %f36;
	ld.global.f32 	%f37, [%rd10+48];
	ld.global.f32 	%f38, [%rd8+48];
	fma.rn.f32 	%f39, %f37, %f38, %f36;
	st.global.f32 	[%rd6], %f39;
	ld.global.f32 	%f40, [%rd10+52];
	ld.global.f32 	%f41, [%rd8+52];
	fma.rn.f32 	%f42, %f40, %f41, %f39;
	st.global.f32 	[%rd6], %f42;
	ld.global.f32 	%f43, [%rd10+56];
	ld.global.f32 	%f44, [%rd8+56];
	fma.rn.f32 	%f45, %f43, %f44, %f42;
	st.global.f32 	[%rd6], %f45;
	ld.global.f32 	%f46, [%rd10+60];
	ld.global.f32 	%f47, [%rd8+60];
	fma.rn.f32 	%f48, %f46, %f47, %f45;
	st.global.f32 	[%rd6], %f48;
	ld.global.f32 	%f49, [%rd10+64];
	ld.global.f32 	%f50, [%rd8+64];
	fma.rn.f32 	%f51, %f49, %f50, %f48;
	st.global.f32 	[%rd6], %f51;
	ld.global.f32 	%f52, [%rd10+68];
	ld.global.f32 	%f53, [%rd8+68];
	fma.rn.f32 	%f54, %f52, %f53, %f51;
	st.global.f32 	[%rd6], %f54;
	ld.global.f32 	%f55, [%rd10+72];
	ld.global.f32 	%f56, [%rd8+72];
	fma.rn.f32 	%f57, %f55, %f56, %f54;
	st.global.f32 	[%rd6], %f57;
	ld.global.f32 	%f58, [%rd10+76];
	ld.global.f32 	%f59, [%rd8+76];
	fma.rn.f32 	%f60, %f58, %f59, %f57;
	st.global.f32 	[%rd6], %f60;
	ld.global.f32 	%f61, [%rd10+80];
	ld.global.f32 	%f62, [%rd8+80];
	fma.rn.f32 	%f63, %f61, %f62, %f60;
	st.global.f32 	[%rd6], %f63;
	ld.global.f32 	%f64, [%rd10+84];
	ld.global.f32 	%f65, [%rd8+84];
	fma.rn.f32 	%f66, %f64, %f65, %f63;
	st.global.f32 	[%rd6], %f66;
	ld.global.f32 	%f67, [%rd10+88];
	ld.global.f32 	%f68, [%rd8+88];
	fma.rn.f32 	%f69, %f67, %f68, %f66;
	st.global.f32 	[%rd6], %f69;
	ld.global.f32 	%f70, [%rd10+92];
	ld.global.f32 	%f71, [%rd8+92];
	fma.rn.f32 	%f72, %f70, %f71, %f69;
	st.global.f32 	[%rd6], %f72;
	ld.global.f32 	%f73, [%rd10+96];
	ld.global.f32 	%f74, [%rd8+96];
	fma.rn.f32 	%f75, %f73, %f74, %f72;
	st.global.f32 	[%rd6], %f75;
	ld.global.f32 	%f76, [%rd10+100];
	ld.global.f32 	%f77, [%rd8+100];
	fma.rn.f32 	%f78, %f76, %f77, %f75;
	st.global.f32 	[%rd6], %f78;
	ld.global.f32 	%f79, [%rd10+104];
	ld.global.f32 	%f80, [%rd8+104];
	fma.rn.f32 	%f81, %f79, %f80, %f78;
	st.global.f32 	[%rd6], %f81;
	ld.global.f32 	%f82, [%rd10+108];
	ld.global.f32 	%f83, [%rd8+108];
	fma.rn.f32 	%f84, %f82, %f83, %f81;
	st.global.f32 	[%rd6], %f84;
	ld.global.f32 	%f85, [%rd10+112];
	ld.global.f32 	%f86, [%rd8+112];
	fma.rn.f32 	%f87, %f85, %f86, %f84;
	st.global.f32 	[%rd6], %f87;
	ld.global.f32 	%f88, [%rd10+116];
	ld.global.f32 	%f89, [%rd8+116];
	fma.rn.f32 	%f90, %f88, %f89, %f87;
	st.global.f32 	[%rd6], %f90;
	ld.global.f32 	%f91, [%rd10+120];
	ld.global.f32 	%f92, [%rd8+120];
	fma.rn.f32 	%f93, %f91, %f92, %f90;
	st.global.f32 	[%rd6], %f93;
	ld.global.f32 	%f94, [%rd10+124];
	ld.global.f32 	%f95, [%rd8+124];
	fma.rn.f32 	%f96, %f94, %f95, %f93;
	st.global.f32 	[%rd6], %f96;
	ret;

}


// ===== COMPILED SASS (sm_100) =====

	.target	sm_100

	.elftype	@"ET_EXEC"


//--------------------- .note.nv.tkinfo           --------------------------
	.section	.note.nv.tkinfo,"",@"SHT_NOTE"
	.sectionflags	@"SHF_NOTE_NV_TKINFO"
	.tkinfo
        /*0018*/ 	.word	0x00000002
        /*0030*/ 	.string	""
        /*0030*/ 	.string	"ptxas"
        /*0030*/ 	.string	"Cuda compilation tools, release 13.0, V13.0.88"
        /*0030*/ 	.string	"Build cuda_13.0.r13.0/compiler.36424714_0"
        /*0030*/ 	.string	"-arch sm_100 -m 64 "



//--------------------- .note.nv.cuinfo           --------------------------
	.section	.note.nv.cuinfo,"",@"SHT_NOTE"
	.sectionflags	@"SHF_NOTE_NV_CUINFO"
        /*0018*/ 	.short	0x0002
        /*001a*/ 	.short	0x0064
        /*001c*/ 	.short	0x0082
	.zero		2


//--------------------- .nv.info                  --------------------------
	.section	.nv.info,"",@"SHT_CUDA_INFO"
	.align	4


	//----- nvinfo : EIATTR_REGCOUNT
	.align		4
        /*0000*/ 	.byte	0x04, 0x2f
        /*0002*/ 	.short	(.L_1 - .L_0)
	.align		4
.L_0:
        /*0004*/ 	.word	index@(_Z19matrixVectorMKernelPfS_S_)
        /*0008*/ 	.word	0x00000010


	//----- nvinfo : EIATTR_FRAME_SIZE
	.align		4
.L_1:
        /*000c*/ 	.byte	0x04, 0x11
        /*000e*/ 	.short	(.L_3 - .L_2)
	.align		4
.L_2:
        /*0010*/ 	.word	index@(_Z19matrixVectorMKernelPfS_S_)
        /*0014*/ 	.word	0x00000000


	//----- nvinfo : EIATTR_MIN_STACK_SIZE
	.align		4
.L_3:
        /*0018*/ 	.byte	0x04, 0x12
        /*001a*/ 	.short	(.L_5 - .L_4)
	.align		4
.L_4:
        /*001c*/ 	.word	index@(_Z19matrixVectorMKernelPfS_S_)
        /*0020*/ 	.word	0x00000000
.L_5:


//--------------------- .nv.compat                --------------------------
	.section	.nv.compat,"",@"SHT_CUDA_COMPAT_INFO"
	.align	4
        /*0000*/ 	.byte	0x02, 0x09, 0x00, 0x00, 0x02, 0x02, 0x01, 0x00, 0x02, 0x05, 0x05, 0x00, 0x03, 0x07, 0x01, 0x01
        /*0010*/ 	.byte	0x02, 0x03, 0x00, 0x00, 0x02, 0x06, 0x01, 0x00, 0x04, 0x0b, 0x08, 0x00, 0x09, 0x00, 0x00, 0x00
        /*0020*/ 	.byte	0x00, 0x00, 0x00, 0x00


//--------------------- .nv.info._Z19matrixVectorMKernelPfS_S_ --------------------------
	.section	.nv.info._Z19matrixVectorMKernelPfS_S_,"",@"SHT_CUDA_INFO"
	.sectionflags	@""
	.align	4


	//----- nvinfo : EIATTR_CUDA_API_VERSION
	.align		4
        /*0000*/ 	.byte	0x04, 0x37
        /*0002*/ 	.short	(.L_7 - .L_6)
.L_6:
        /*0004*/ 	.word	0x00000082


	//----- nvinfo : EIATTR_KPARAM_INFO
	.align		4
.L_7:
        /*0008*/ 	.byte	0x04, 0x17
        /*000a*/ 	.short	(.L_9 - .L_8)
.L_8:
        /*000c*/ 	.word	0x00000000
        /*0010*/ 	.short	0x0002
        /*0012*/ 	.short	0x0010
        /*0014*/ 	.byte	0x00, 0xf5, 0x21, 0x00


	//----- nvinfo : EIATTR_KPARAM_INFO
	.align		4
.L_9:
        /*0018*/ 	.byte	0x04, 0x17
        /*001a*/ 	.short	(.L_11 - .L_10)
.L_10:
        /*001c*/ 	.word	0x00000000
        /*0020*/ 	.short	0x0001
        /*0022*/ 	.short	0x0008
        /*0024*/ 	.byte	0x00, 0xf5, 0x21, 0x00


	//----- nvinfo : EIATTR_KPARAM_INFO
	.align		4
.L_11:
        /*0028*/ 	.byte	0x04, 0x17
        /*002a*/ 	.short	(.L_13 - .L_12)
.L_12:
        /*002c*/ 	.word	0x00000000
        /*0030*/ 	.short	0x0000
        /*0032*/ 	.short	0x0000
        /*0034*/ 	.byte	0x00, 0xf5, 0x21, 0x00


	//----- nvinfo : EIATTR_SPARSE_MMA_MASK
	.align		4
.L_13:
        /*0038*/ 	.byte	0x03, 0x50
        /*003a*/ 	.short	0x0000


	//----- nvinfo : EIATTR_MAXREG_COUNT
	.align		4
        /*003c*/ 	.byte	0x03, 0x1b
        /*003e*/ 	.short	0x00ff


	//----- nvinfo : EIATTR_MERCURY_ISA_VERSION
	.align		4
        /*0040*/ 	.byte	0x03, 0x5f
        /*0042*/ 	.short	0x0101


	//----- nvinfo : EIATTR_VRC_CTA_INIT_COUNT
	.align		4
        /*0044*/ 	.byte	0x02, 0x4a
	.zero		1
	.zero		1


	//----- nvinfo : EIATTR_EXIT_INSTR_OFFSETS
	.align		4
        /*0048*/ 	.byte	0x04, 0x1c
        /*004a*/ 	.short	(.L_15 - .L_14)


	//   ....[0]....
.L_14:
        /*004c*/ 	.word	0x000008a0


	//----- nvinfo : EIATTR_CBANK_PARAM_SIZE
	.align		4
.L_15:
        /*0050*/ 	.byte	0x03, 0x19
        /*0052*/ 	.short	0x0018


	//----- nvinfo : EIATTR_PARAM_CBANK
	.align		4
        /*0054*/ 	.byte	0x04, 0x0a
        /*0056*/ 	.short	(.L_17 - .L_16)
	.align		4
.L_16:
        /*0058*/ 	.word	index@(.nv.constant0._Z19matrixVectorMKernelPfS_S_)
        /*005c*/ 	.short	0x0380
        /*005e*/ 	.short	0x0018


	//----- nvinfo : EIATTR_SW_WAR
	.align		4
.L_17:
        /*0060*/ 	.byte	0x04, 0x36
        /*0062*/ 	.short	(.L_19 - .L_18)
.L_18:
        /*0064*/ 	.word	0x00000008
.L_19:


//--------------------- .nv.callgraph             --------------------------
	.section	.nv.callgraph,"",@"SHT_CUDA_CALLGRAPH"
	.align	4
	.sectionentsize	8
	.align		4
        /*0000*/ 	.word	0x00000000
	.align		4
        /*0004*/ 	.word	0xffffffff
	.align		4
        /*0008*/ 	.word	0x00000000
	.align		4
        /*000c*/ 	.word	0xfffffffe
	.align		4
        /*0010*/ 	.word	0x00000000
	.align		4
        /*0014*/ 	.word	0xfffffffd
	.align		4
        /*0018*/ 	.word	0x00000000
	.align		4
        /*001c*/ 	.word	0xfffffffc


//--------------------- .text._Z19matrixVectorMKernelPfS_S_ --------------------------
	.section	.text._Z19matrixVectorMKernelPfS_S_,"ax",@progbits
	.align	128
        .global         _Z19matrixVectorMKernelPfS_S_
        .type           _Z19matrixVectorMKernelPfS_S_,@function
        .size           _Z19matrixVectorMKernelPfS_S_,(.L_x_1 - _Z19matrixVectorMKernelPfS_S_)
        .other          _Z19matrixVectorMKernelPfS_S_,@"STO_CUDA_ENTRY STV_DEFAULT"
_Z19matrixVectorMKernelPfS_S_:
.text._Z19matrixVectorMKernelPfS_S_:
[----:B------:R-:W-:Y:S01]  /*0000*/  LDC R1, c[0x0][0x37c] ;  /* 0x0000df00ff017b82 */ /* 0x000fe20000000800 */
[----:B------:R-:W0:Y:S07]  /*0010*/  S2R R11, SR_TID.X ;  /* 0x00000000000b7919 */ /* 0x000e2e0000002100 */
[----:B------:R-:W1:Y:S01]  /*0020*/  LDC.64 R4, c[0x0][0x390] ;  /* 0x0000e400ff047b82 */ /* 0x000e620000000a00 */
[----:B------:R-:W2:Y:S07]  /*0030*/  LDCU.64 UR4, c[0x0][0x358] ;  /* 0x00006b00ff0477ac */ /* 0x000eae0008000a00 */
[----:B------:R-:W3:Y:S08]  /*0040*/  LDC.64 R6, c[0x0][0x380] ;  /* 0x0000e000ff067b82 */ /* 0x000ef00000000a00 */
[----:B------:R-:W4:Y:S01]  /*0050*/  LDC.64 R2, c[0x0][0x388] ;  /* 0x0000e200ff027b82 */ /* 0x000f220000000a00 */
[C---:B0-----:R-:W-:Y:S01]  /*0060*/  SHF.L.U32 R9, R11.reuse, 0x5, RZ ;  /* 0x000000050b097819 */ /* 0x041fe200000006ff */
[----:B-1----:R-:W-:-:S04]  /*0070*/  IMAD.WIDE.U32 R4, R11, 0x4, R4 ;  /* 0x000000040b047825 */ /* 0x002fc800078e0004 */
[----:B---3--:R-:W-:Y:S01]  /*0080*/  IMAD.WIDE.U32 R6, R9, 0x4, R6 ;  /* 0x0000000409067825 */ /* 0x008fe200078e0006 */
[----:B--2---:R-:W-:Y:S04]  /*0090*/  STG.E desc[UR4][R4.64], RZ ;  /* 0x000000ff04007986 */ /* 0x004fe8000c101904 */
[----:B------:R-:W2:Y:S04]  /*00a0*/  LDG.E R0, desc[UR4][R6.64] ;  /* 0x0000000406007981 */ /* 0x000ea8000c1e1900 */
[----:B----4-:R-:W2:Y:S02]  /*00b0*/  LDG.E R9, desc[UR4][R2.64] ;  /* 0x0000000402097981 */ /* 0x010ea4000c1e1900 */
[----:B--2---:R-:W-:-:S05]  /*00c0*/  FFMA R9, R0, R9, RZ ;  /* 0x0000000900097223 */ /* 0x004fca00000000ff */
[----:B------:R0:W-:Y:S04]  /*00d0*/  STG.E desc[UR4][R4.64], R9 ;  /* 0x0000000904007986 */ /* 0x0001e8000c101904 */
[----:B------:R-:W2:Y:S04]  /*00e0*/  LDG.E R0, desc[UR4][R6.64+0x4] ;  /* 0x0000040406007981 */ /* 0x000ea8000c1e1900 */
[----:B------:R-:W2:Y:S02]  /*00f0*/  LDG.E R8, desc[UR4][R2.64+0x4] ;  /* 0x0000040402087981 */ /* 0x000ea4000c1e1900 */
[----:B--2---:R-:W-:-:S05]  /*0100*/  FFMA R11, R0, R8, R9 ;  /* 0x00000008000b7223 */ /* 0x004fca0000000009 */
[----:B------:R1:W-:Y:S04]  /*0110*/  STG.E desc[UR4][R4.64], R11 ;  /* 0x0000000b04007986 */ /* 0x0003e8000c101904 */
[----:B------:R-:W2:Y:S04]  /*0120*/  LDG.E R0, desc[UR4][R6.64+0x8] ;  /* 0x0000080406007981 */ /* 0x000ea8000c1e1900 */
[----:B------:R-:W2:Y:S02]  /*0130*/  LDG.E R8, desc[UR4][R2.64+0x8] ;  /* 0x0000080402087981 */ /* 0x000ea4000c1e1900 */
[----:B--2---:R-:W-:-:S05]  /*0140*/  FFMA R13, R0, R8, R11 ;  /* 0x00000008000d7223 */ /* 0x004fca000000000b */
[----:B------:R2:W-:Y:S04]  /*0150*/  STG.E desc[UR4][R4.64], R13 ;  /* 0x0000000d04007986 */ /* 0x0005e8000c101904 */
[----:B------:R-:W0:Y:S04]  /*0160*/  LDG.E R0, desc[UR4][R6.64+0xc] ;  /* 0x00000c0406007981 */ /* 0x000e28000c1e1900 */
[----:B------:R-:W0:Y:S02]  /*0170*/  LDG.E R8, desc[UR4][R2.64+0xc] ;  /* 0x00000c0402087981 */ /* 0x000e24000c1e1900 */
[----:B0-----:R-:W-:-:S05]  /*0180*/  FFMA R9, R0, R8, R13 ;  /* 0x0000000800097223 */ /* 0x001fca000000000d */
[----:B------:R0:W-:Y:S04]  /*0190*/  STG.E desc[UR4][R4.64], R9 ;  /* 0x0000000904007986 */ /* 0x0001e8000c101904 */
[----:B------:R-:W1:Y:S04]  /*01a0*/  LDG.E R0, desc[UR4][R6.64+0x10] ;  /* 0x0000100406007981 */ /* 0x000e68000c1e1900 */
[----:B------:R-:W1:Y:S02]  /*01b0*/  LDG.E R8, desc[UR4][R2.64+0x10] ;  /* 0x0000100402087981 */ /* 0x000e64000c1e1900 */
[----:B-1----:R-:W-:-:S05]  /*01c0*/  FFMA R11, R0, R8, R9 ;  /* 0x00000008000b7223 */ /* 0x002fca0000000009 */
        /* <DEDUP_REMOVED lines=100> */
[----:B------:R-:W-:Y:S04]  /*0810*/  STG.E desc[UR4][R4.64], R13 ;  /* 0x0000000d04007986 */ /* 0x000fe8000c101904 */
[----:B------:R-:W0:Y:S04]  /*0820*/  LDG.E R0, desc[UR4][R6.64+0x78] ;  /* 0x0000780406007981 */ /* 0x000e28000c1e1900 */
[----:B------:R-:W0:Y:S02]  /*0830*/  LDG.E R8, desc[UR4][R2.64+0x78] ;  /* 0x0000780402087981 */ /* 0x000e24000c1e1900 */
[----:B0-----:R-:W-:-:S05]  /*0840*/  FFMA R9, R0, R8, R13 ;  /* 0x0000000800097223 */ /* 0x001fca000000000d */
[----:B------:R-:W-:Y:S04]  /*0850*/  STG.E desc[UR4][R4.64], R9 ;  /* 0x0000000904007986 */ /* 0x000fe8000c101904 */
[----:B------:R-:W1:Y:S04]  /*0860*/  LDG.E R0, desc[UR4][R6.64+0x7c] ;  /* 0x00007c0406007981 */ /* 0x000e68000c1e1900 */
[----:B------:R-:W1:Y:S02]  /*0870*/  LDG.E R8, desc[UR4][R2.64+0x7c] ;  /* 0x00007c0402087981 */ /* 0x000e64000c1e1900 */
[----:B-1----:R-:W-:-:S05]  /*0880*/  FFMA R11, R0, R8, R9 ;  /* 0x00000008000b7223 */ /* 0x002fca0000000009 */
[----:B------:R-:W-:Y:S01]  /*0890*/  STG.E desc[UR4][R4.64], R11 ;  /* 0x0000000b04007986 */ /* 0x000fe2000c101904 */
[----:B------:R-:W-:Y:S05]  /*08a0*/  EXIT ;  /* 0x000000000000794d */ /* 0x000fea0003800000 */
.L_x_0:
[----:B------:R-:W-:-:S00]  /*08b0*/  BRA `(.L_x_0) ;  /* 0xfffffffc00fc7947 */ /* 0x000fc0000383ffff */
[----:B------:R-:W-:-:S00]  /*08c0*/  NOP ;  /* 0x0000000000007918 */ /* 0x000fc00000000000 */
        /* <DEDUP_REMOVED lines=11> */
.L_x_1:


//--------------------- .nv.shared.reserved.0     --------------------------
	.section	.nv.shared.reserved.0,"aw",@nobits
	.weak		__nv_reservedSMEM_offset_0_alias
	.size		__nv_reservedSMEM_offset_0_alias, 0, 64
	.other		__nv_reservedSMEM_offset_0_alias,@"STO_CUDA_RESERVED_SHARED STV_DEFAULT"
__nv_reservedSMEM_offset_0_alias:
	.zero		0
	.zero		64


//--------------------- .nv.constant0._Z19matrixVectorMKernelPfS_S_ --------------------------
	.section	.nv.constant0._Z19matrixVectorMKernelPfS_S_,"a",@progbits
	.sectionflags	@""
	.align	4
.nv.constant0._Z19matrixVectorMKernelPfS_S_:
	.zero		920


//--------------------- SYMBOLS --------------------------

	.type		.nv.reservedSmem.offset0,@object
	.size		.nv.reservedSmem.offset0,0x4
